//
// Generated by NVIDIA NVVM Compiler
//
// Compiler Build ID: CL-36424714
// Cuda compilation tools, release 13.0, V13.0.88
// Based on NVVM 20.0.0
//

.version 9.0
.target sm_100
.address_size 64

	// .globl	_Z9reducePI1IfEvPT_i
.extern .shared .align 16 .b8 s_pi[];
.extern .shared .align 16 .b8 s_sum[];

.visible .entry _Z9reducePI1IfEvPT_i(
	.param .u64 .ptr .align 1 _Z9reducePI1IfEvPT_i_param_0,
	.param .u32 _Z9reducePI1IfEvPT_i_param_1
)
{
	.reg .pred 	%p<7>;
	.reg .b32 	%r<19>;
	.reg .b32 	%f<20>;
	.reg .b64 	%rd<5>;
	.reg .b64 	%fd<3>;

	ld.param.u64 	%rd1, [_Z9reducePI1IfEvPT_i_param_0];
	ld.param.u32 	%r11, [_Z9reducePI1IfEvPT_i_param_1];
	mov.u32 	%r1, %ctaid.x;
	mov.u32 	%r18, %ntid.x;
	mov.u32 	%r3, %tid.x;
	mad.lo.s32 	%r17, %r1, %r18, %r3;
	cvt.rn.f64.s32 	%fd1, %r11;
	rcp.rn.f64 	%fd2, %fd1;
	cvt.rn.f32.f64 	%f1, %fd2;
	setp.ge.s32 	%p1, %r17, %r11;
	mov.f32 	%f19, 0f00000000;
	@%p1 bra 	$L__BB0_3;
	mov.u32 	%r12, %nctaid.x;
	mul.lo.s32 	%r5, %r18, %r12;
	mov.f32 	%f19, 0f00000000;
$L__BB0_2:
	cvt.rn.f32.s32 	%f7, %r17;
	add.f32 	%f8, %f7, 0f3F000000;
	mul.f32 	%f9, %f8, %f1;
	fma.rn.f32 	%f10, %f9, %f9, 0f3F800000;
	mov.f32 	%f11, 0f40800000;
	div.rn.f32 	%f12, %f11, %f10;
	add.f32 	%f19, %f19, %f12;
	add.s32 	%r17, %r17, %r5;
	setp.lt.s32 	%p2, %r17, %r11;
	@%p2 bra 	$L__BB0_2;
$L__BB0_3:
	mul.f32 	%f13, %f19, %f1;
	shl.b32 	%r13, %r3, 2;
	mov.u32 	%r14, s_pi;
	add.s32 	%r8, %r14, %r13;
	st.shared.f32 	[%r8], %f13;
	bar.sync 	0;
	setp.lt.u32 	%p3, %r18, 2;
	@%p3 bra 	$L__BB0_7;
$L__BB0_4:
	shr.u32 	%r10, %r18, 1;
	setp.ge.u32 	%p4, %r3, %r10;
	@%p4 bra 	$L__BB0_6;
	shl.b32 	%r15, %r10, 2;
	add.s32 	%r16, %r8, %r15;
	ld.shared.f32 	%f14, [%r16];
	ld.shared.f32 	%f15, [%r8];
	add.f32 	%f16, %f14, %f15;
	st.shared.f32 	[%r8], %f16;
$L__BB0_6:
	bar.sync 	0;
	setp.gt.u32 	%p5, %r18, 3;
	mov.u32 	%r18, %r10;
	@%p5 bra 	$L__BB0_4;
$L__BB0_7:
	setp.ne.s32 	%p6, %r3, 0;
	@%p6 bra 	$L__BB0_9;
	ld.shared.f32 	%f17, [s_pi];
	cvta.to.global.u64 	%rd2, %rd1;
	mul.wide.u32 	%rd3, %r1, 4;
	add.s64 	%rd4, %rd2, %rd3;
	st.global.f32 	[%rd4], %f17;
$L__BB0_9:
	ret;

}
	// .globl	_Z9reducePI2IfEvPT_iS1_
.visible .entry _Z9reducePI2IfEvPT_iS1_(
	.param .u64 .ptr .align 1 _Z9reducePI2IfEvPT_iS1__param_0,
	.param .u32 _Z9reducePI2IfEvPT_iS1__param_1,
	.param .u64 .ptr .align 1 _Z9reducePI2IfEvPT_iS1__param_2
)
{
	.reg .pred 	%p<5>;
	.reg .b32 	%r<11>;
	.reg .b32 	%f<6>;
	.reg .b64 	%rd<7>;

	ld.param.u64 	%rd2, [_Z9reducePI2IfEvPT_iS1__param_0];
	ld.param.u64 	%rd1, [_Z9reducePI2IfEvPT_iS1__param_2];
	cvta.to.global.u64 	%rd3, %rd2;
	mov.u32 	%r1, %tid.x;
	mul.wide.u32 	%rd4, %r1, 4;
	add.s64 	%rd5, %rd3, %rd4;
	ld.global.nc.f32 	%f1, [%rd5];
	shl.b32 	%r6, %r1, 2;
	mov.u32 	%r7, s_sum;
	add.s32 	%r2, %r7, %r6;
	st.shared.f32 	[%r2], %f1;
	bar.sync 	0;
	mov.u32 	%r10, %ntid.x;
	setp.lt.u32 	%p1, %r10, 2;
	@%p1 bra 	$L__BB1_4;
$L__BB1_1:
	shr.u32 	%r5, %r10, 1;
	setp.ge.u32 	%p2, %r1, %r5;
	@%p2 bra 	$L__BB1_3;
	shl.b32 	%r8, %r5, 2;
	add.s32 	%r9, %r2, %r8;
	ld.shared.f32 	%f2, [%r9];
	ld.shared.f32 	%f3, [%r2];
	add.f32 	%f4, %f2, %f3;
	st.shared.f32 	[%r2], %f4;
$L__BB1_3:
	bar.sync 	0;
	setp.gt.u32 	%p3, %r10, 3;
	mov.u32 	%r10, %r5;
	@%p3 bra 	$L__BB1_1;
$L__BB1_4:
	setp.ne.s32 	%p4, %r1, 0;
	@%p4 bra 	$L__BB1_6;
	ld.shared.f32 	%f5, [s_sum];
	cvta.to.global.u64 	%rd6, %rd1;
	st.global.f32 	[%rd6], %f5;
$L__BB1_6:
	ret;

}


// ===== COMPILED SASS (sm_100) =====

	.target	sm_100

	.elftype	@"ET_EXEC"


//--------------------- .note.nv.tkinfo           --------------------------
	.section	.note.nv.tkinfo,"",@"SHT_NOTE"
	.sectionflags	@"SHF_NOTE_NV_TKINFO"
	.tkinfo
        /*0018*/ 	.word	0x00000002
        /*0030*/ 	.string	""
        /*0030*/ 	.string	"ptxas"
        /*0030*/ 	.string	"Cuda compilation tools, release 13.0, V13.0.88"
        /*0030*/ 	.string	"Build cuda_13.0.r13.0/compiler.36424714_0"
        /*0030*/ 	.string	"-arch sm_100 -m 64 "



//--------------------- .note.nv.cuinfo           --------------------------
	.section	.note.nv.cuinfo,"",@"SHT_NOTE"
	.sectionflags	@"SHF_NOTE_NV_CUINFO"
        /*0018*/ 	.short	0x0002
        /*001a*/ 	.short	0x0064
        /*001c*/ 	.short	0x0082
	.zero		2


//--------------------- .nv.info                  --------------------------
	.section	.nv.info,"",@"SHT_CUDA_INFO"
	.align	4


	//----- nvinfo : EIATTR_REGCOUNT
	.align		4
        /*0000*/ 	.byte	0x04, 0x2f
        /*0002*/ 	.short	(.L_1 - .L_0)
	.align		4
.L_0:
        /*0004*/ 	.word	index@(_Z9reducePI1IfEvPT_i)
        /*0008*/ 	.word	0x00000014


	//----- nvinfo : EIATTR_FRAME_SIZE
	.align		4
.L_1:
        /*000c*/ 	.byte	0x04, 0x11
        /*000e*/ 	.short	(.L_3 - .L_2)
	.align		4
.L_2:
        /*0010*/ 	.word	index@($__internal_1_$__cuda_sm3x_div_rn_noftz_f32_slowpath)
        /*0014*/ 	.word	0x00000000


	//----- nvinfo : EIATTR_FRAME_SIZE
	.align		4
.L_3:
        /*0018*/ 	.byte	0x04, 0x11
        /*001a*/ 	.short	(.L_5 - .L_4)
	.align		4
.L_4:
        /*001c*/ 	.word	index@($__internal_0_$__cuda_sm20_dblrcp_rn_slowpath_v3)
        /*0020*/ 	.word	0x00000000


	//----- nvinfo : EIATTR_FRAME_SIZE
	.align		4
.L_5:
        /*0024*/ 	.byte	0x04, 0x11
        /*0026*/ 	.short	(.L_7 - .L_6)
	.align		4
.L_6:
        /*0028*/ 	.word	index@(_Z9reducePI1IfEvPT_i)
        /*002c*/ 	.word	0x00000000


	//----- nvinfo : EIATTR_REGCOUNT
	.align		4
.L_7:
        /*0030*/ 	.byte	0x04, 0x2f
        /*0032*/ 	.short	(.L_9 - .L_8)
	.align		4
.L_8:
        /*0034*/ 	.word	index@(_Z9reducePI2IfEvPT_iS1_)
        /*0038*/ 	.word	0x0000000a


	//----- nvinfo : EIATTR_FRAME_SIZE
	.align		4
.L_9:
        /*003c*/ 	.byte	0x04, 0x11
        /*003e*/ 	.short	(.L_11 - .L_10)
	.align		4
.L_10:
        /*0040*/ 	.word	index@(_Z9reducePI2IfEvPT_iS1_)
        /*0044*/ 	.word	0x00000000


	//----- nvinfo : EIATTR_MIN_STACK_SIZE
	.align		4
.L_11:
        /*0048*/ 	.byte	0x04, 0x12
        /*004a*/ 	.short	(.L_13 - .L_12)
	.align		4
.L_12:
        /*004c*/ 	.word	index@(_Z9reducePI2IfEvPT_iS1_)
        /*0050*/ 	.word	0x00000000


	//----- nvinfo : EIATTR_MIN_STACK_SIZE
	.align		4
.L_13:
        /*0054*/ 	.byte	0x04, 0x12
        /*0056*/ 	.short	(.L_15 - .L_14)
	.align		4
.L_14:
        /*0058*/ 	.word	index@(_Z9reducePI1IfEvPT_i)
        /*005c*/ 	.word	0x00000000
.L_15:


//--------------------- .nv.compat                --------------------------
	.section	.nv.compat,"",@"SHT_CUDA_COMPAT_INFO"
	.align	4
        /*0000*/ 	.byte	0x02, 0x09, 0x00, 0x00, 0x02, 0x02, 0x01, 0x00, 0x02, 0x05, 0x05, 0x00, 0x03, 0x07, 0x01, 0x01
        /*0010*/ 	.byte	0x02, 0x03, 0x00, 0x00, 0x02, 0x06, 0x01, 0x00, 0x04, 0x0b, 0x08, 0x00, 0x01, 0x00, 0x00, 0x00
        /*0020*/ 	.byte	0x00, 0x00, 0x00, 0x00


//--------------------- .nv.info._Z9reducePI2IfEvPT_iS1_ --------------------------
	.section	.nv.info._Z9reducePI2IfEvPT_iS1_,"",@"SHT_CUDA_INFO"
	.sectionflags	@""
	.align	4


	//----- nvinfo : EIATTR_CUDA_API_VERSION
	.align		4
        /*0000*/ 	.byte	0x04, 0x37
        /*0002*/ 	.short	(.L_17 - .L_16)
.L_16:
        /*0004*/ 	.word	0x00000082


	//----- nvinfo : EIATTR_KPARAM_INFO
	.align		4
.L_17:
        /*0008*/ 	.byte	0x04, 0x17
        /*000a*/ 	.short	(.L_19 - .L_18)
.L_18:
        /*000c*/ 	.word	0x00000000
        /*0010*/ 	.short	0x0002
        /*0012*/ 	.short	0x0010
        /*0014*/ 	.byte	0x00, 0xf5, 0x21, 0x00


	//----- nvinfo : EIATTR_KPARAM_INFO
	.align		4
.L_19:
        /*0018*/ 	.byte	0x04, 0x17
        /*001a*/ 	.short	(.L_21 - .L_20)
.L_20:
        /*001c*/ 	.word	0x00000000
        /*0020*/ 	.short	0x0001
        /*0022*/ 	.short	0x0008
        /*0024*/ 	.byte	0x00, 0xf0, 0x11, 0x00


	//----- nvinfo : EIATTR_KPARAM_INFO
	.align		4
.L_21:
        /*0028*/ 	.byte	0x04, 0x17
        /*002a*/ 	.short	(.L_23 - .L_22)
.L_22:
        /*002c*/ 	.word	0x00000000
        /*0030*/ 	.short	0x0000
        /*0032*/ 	.short	0x0000
        /*0034*/ 	.byte	0x00, 0xf5, 0x21, 0x00


	//----- nvinfo : EIATTR_SPARSE_MMA_MASK
	.align		4
.L_23:
        /*0038*/ 	.byte	0x03, 0x50
        /*003a*/ 	.short	0x0000


	//----- nvinfo : EIATTR_MAXREG_COUNT
	.align		4
        /*003c*/ 	.byte	0x03, 0x1b
        /*003e*/ 	.short	0x00ff


	//----- nvinfo : EIATTR_NUM_BARRIERS
	.align		4
        /*0040*/ 	.byte	0x02, 0x4c
        /*0042*/ 	.byte	0x01
	.zero		1


	//----- nvinfo : EIATTR_MERCURY_ISA_VERSION
	.align		4
        /*0044*/ 	.byte	0x03, 0x5f
        /*0046*/ 	.short	0x0101


	//----- nvinfo : EIATTR_VRC_CTA_INIT_COUNT
	.align		4
        /*0048*/ 	.byte	0x02, 0x4a
	.zero		1
	.zero		1


	//----- nvinfo : EIATTR_EXIT_INSTR_OFFSETS
	.align		4
        /*004c*/ 	.byte	0x04, 0x1c
        /*004e*/ 	.short	(.L_25 - .L_24)


	//   ....[0]....
.L_24:
        /*0050*/ 	.word	0x000001c0


	//   ....[1]....
        /*0054*/ 	.word	0x00000230


	//----- nvinfo : EIATTR_CBANK_PARAM_SIZE
	.align		4
.L_25:
        /*0058*/ 	.byte	0x03, 0x19
        /*005a*/ 	.short	0x0018


	//----- nvinfo : EIATTR_PARAM_CBANK
	.align		4
        /*005c*/ 	.byte	0x04, 0x0a
        /*005e*/ 	.short	(.L_27 - .L_26)
	.align		4
.L_26:
        /*0060*/ 	.word	index@(.nv.constant0._Z9reducePI2IfEvPT_iS1_)
        /*0064*/ 	.short	0x0380
        /*0066*/ 	.short	0x0018


	//----- nvinfo : EIATTR_SW_WAR
	.align		4
.L_27:
        /*0068*/ 	.byte	0x04, 0x36
        /*006a*/ 	.short	(.L_29 - .L_28)
.L_28:
        /*006c*/ 	.word	0x00000008
.L_29:


//--------------------- .nv.info._Z9reducePI1IfEvPT_i --------------------------
	.section	.nv.info._Z9reducePI1IfEvPT_i,"",@"SHT_CUDA_INFO"
	.sectionflags	@""
	.align	4


	//----- nvinfo : EIATTR_CUDA_API_VERSION
	.align		4
        /*0000*/ 	.byte	0x04, 0x37
        /*0002*/ 	.short	(.L_31 - .L_30)
.L_30:
        /*0004*/ 	.word	0x00000082


	//----- nvinfo : EIATTR_KPARAM_INFO
	.align		4
.L_31:
        /*0008*/ 	.byte	0x04, 0x17
        /*000a*/ 	.short	(.L_33 - .L_32)
.L_32:
        /*000c*/ 	.word	0x00000000
        /*0010*/ 	.short	0x0001
        /*0012*/ 	.short	0x0008
        /*0014*/ 	.byte	0x00, 0xf0, 0x11, 0x00


	//----- nvinfo : EIATTR_KPARAM_INFO
	.align		4
.L_33:
        /*0018*/ 	.byte	0x04, 0x17
        /*001a*/ 	.short	(.L_35 - .L_34)
.L_34:
        /*001c*/ 	.word	0x00000000
        /*0020*/ 	.short	0x0000
        /*0022*/ 	.short	0x0000
        /*0024*/ 	.byte	0x00, 0xf5, 0x21, 0x00


	//----- nvinfo : EIATTR_SPARSE_MMA_MASK
	.align		4
.L_35:
        /*0028*/ 	.byte	0x03, 0x50
        /*002a*/ 	.short	0x0000


	//----- nvinfo : EIATTR_MAXREG_COUNT
	.align		4
        /*002c*/ 	.byte	0x03, 0x1b
        /*002e*/ 	.short	0x00ff


	//----- nvinfo : EIATTR_NUM_BARRIERS
	.align		4
        /*0030*/ 	.byte	0x02, 0x4c
        /*0032*/ 	.byte	0x01
	.zero		1


	//----- nvinfo : EIATTR_MERCURY_ISA_VERSION
	.align		4
        /*0034*/ 	.byte	0x03, 0x5f
        /*0036*/ 	.short	0x0101


	//----- nvinfo : EIATTR_VRC_CTA_INIT_COUNT
	.align		4
        /*0038*/ 	.byte	0x02, 0x4a
	.zero		1
	.zero		1


	//----- nvinfo : EIATTR_EXIT_INSTR_OFFSETS
	.align		4
        /*003c*/ 	.byte	0x04, 0x1c
        /*003e*/ 	.short	(.L_37 - .L_36)


	//   ....[0]....
.L_36:
        /*0040*/ 	.word	0x000004b0


	//   ....[1]....
        /*0044*/ 	.word	0x00000540


	//----- nvinfo : EIATTR_CRS_STACK_SIZE
	.align		4
.L_37:
        /*0048*/ 	.byte	0x04, 0x1e
        /*004a*/ 	.short	(.L_39 - .L_38)
.L_38:
        /*004c*/ 	.word	0x00000000


	//----- nvinfo : EIATTR_CBANK_PARAM_SIZE
	.align		4
.L_39:
        /*0050*/ 	.byte	0x03, 0x19
        /*0052*/ 	.short	0x000c


	//----- nvinfo : EIATTR_PARAM_CBANK
	.align		4
        /*0054*/ 	.byte	0x04, 0x0a
        /*0056*/ 	.short	(.L_41 - .L_40)
	.align		4
.L_40:
        /*0058*/ 	.word	index@(.nv.constant0._Z9reducePI1IfEvPT_i)
        /*005c*/ 	.short	0x0380
        /*005e*/ 	.short	0x000c


	//----- nvinfo : EIATTR_SW_WAR
	.align		4
.L_41:
        /*0060*/ 	.byte	0x04, 0x36
        /*0062*/ 	.short	(.L_43 - .L_42)
.L_42:
        /*0064*/ 	.word	0x00000008
.L_43:


//--------------------- .nv.callgraph             --------------------------
	.section	.nv.callgraph,"",@"SHT_CUDA_CALLGRAPH"
	.align	4
	.sectionentsize	8
	.align		4
        /*0000*/ 	.word	0x00000000
	.align		4
        /*0004*/ 	.word	0xffffffff
	.align		4
        /*0008*/ 	.word	0x00000000
	.align		4
        /*000c*/ 	.word	0xfffffffe
	.align		4
        /*0010*/ 	.word	0x00000000
	.align		4
        /*0014*/ 	.word	0xfffffffd
	.align		4
        /*0018*/ 	.word	0x00000000
	.align		4
        /*001c*/ 	.word	0xfffffffc


//--------------------- .text._Z9reducePI2IfEvPT_iS1_ --------------------------
	.section	.text._Z9reducePI2IfEvPT_iS1_,"ax",@progbits
	.align	128
        .global         _Z9reducePI2IfEvPT_iS1_
        .type           _Z9reducePI2IfEvPT_iS1_,@function
        .size           _Z9reducePI2IfEvPT_iS1_,(.L_x_29 - _Z9reducePI2IfEvPT_iS1_)
        .other          _Z9reducePI2IfEvPT_iS1_,@"STO_CUDA_ENTRY STV_DEFAULT"
_Z9reducePI2IfEvPT_iS1_:
.text._Z9reducePI2IfEvPT_iS1_:
[----:B------:R-:W-:Y:S01]  /*0000*/  LDC R1, c[0x0][0x37c] ;  /* 0x0000df00ff017b82 */ /* 0x000fe20000000800 */
[----:B------:R-:W0:Y:S07]  /*0010*/  S2R R7, SR_TID.X ;  /* 0x0000000000077919 */ /* 0x000e2e0000002100 */
[----:B------:R-:W0:Y:S01]  /*0020*/  LDC.64 R2, c[0x0][0x380] ;  /* 0x0000e000ff027b82 */ /* 0x000e220000000a00 */
[----:B------:R-:W1:Y:S01]  /*0030*/  LDCU.64 UR6, c[0x0][0x358] ;  /* 0x00006b00ff0677ac */ /* 0x000e620008000a00 */
[----:B0-----:R-:W-:-:S06]  /*0040*/  IMAD.WIDE.U32 R2, R7, 0x4, R2 ;  /* 0x0000000407027825 */ /* 0x001fcc00078e0002 */
[----:B-1----:R-:W2:Y:S01]  /*0050*/  LDG.E.CONSTANT R2, desc[UR6][R2.64] ;  /* 0x0000000602027981 */ /* 0x002ea2000c1e9900 */
[----:B------:R-:W0:Y:S01]  /*0060*/  S2UR UR5, SR_CgaCtaId ;  /* 0x00000000000579c3 */ /* 0x000e220000008800 */
[----:B------:R-:W-:Y:S01]  /*0070*/  UMOV UR4, 0x400 ;  /* 0x0000040000047882 */ /* 0x000fe20000000000 */
[----:B------:R-:W1:Y:S01]  /*0080*/  LDCU UR8, c[0x0][0x360] ;  /* 0x00006c00ff0877ac */ /* 0x000e620008000800 */
[----:B------:R-:W-:Y:S01]  /*0090*/  ISETP.NE.AND P0, PT, R7, RZ, PT ;  /* 0x000000ff0700720c */ /* 0x000fe20003f05270 */
[----:B-1----:R-:W-:Y:S02]  /*00a0*/  UISETP.GE.U32.AND UP0, UPT, UR8, 0x2, UPT ;  /* 0x000000020800788c */ /* 0x002fe4000bf06070 */
[----:B0-----:R-:W-:-:S06]  /*00b0*/  ULEA UR4, UR5, UR4, 0x18 ;  /* 0x0000000405047291 */ /* 0x001fcc000f8ec0ff */
[----:B------:R-:W-:-:S05]  /*00c0*/  LEA R5, R7, UR4, 0x2 ;  /* 0x0000000407057c11 */ /* 0x000fca000f8e10ff */
[----:B--2---:R0:W-:Y:S01]  /*00d0*/  STS [R5], R2 ;  /* 0x0000000205007388 */ /* 0x0041e20000000800 */
[----:B------:R-:W-:Y:S06]  /*00e0*/  BAR.SYNC.DEFER_BLOCKING 0x0 ;  /* 0x0000000000007b1d */ /* 0x000fec0000010000 */
[----:B------:R-:W-:Y:S05]  /*00f0*/  BRA.U !UP0, `(.L_x_0) ;  /* 0x0000000108307547 */ /* 0x000fea000b800000 */
[----:B------:R-:W-:-:S07]  /*0100*/  IMAD.U32 R0, RZ, RZ, UR8 ;  /* 0x00000008ff007e24 */ /* 0x000fce000f8e00ff */
.L_x_1:
[----:B------:R-:W-:-:S04]  /*0110*/  SHF.R.U32.HI R6, RZ, 0x1, R0 ;  /* 0x00000001ff067819 */ /* 0x000fc80000011600 */
[----:B------:R-:W-:-:S13]  /*0120*/  ISETP.GE.U32.AND P1, PT, R7, R6, PT ;  /* 0x000000060700720c */ /* 0x000fda0003f26070 */
[----:B0-----:R-:W-:Y:S01]  /*0130*/  @!P1 IMAD R2, R6, 0x4, R5 ;  /* 0x0000000406029824 */ /* 0x001fe200078e0205 */
[----:B------:R-:W-:Y:S05]  /*0140*/  @!P1 LDS R3, [R5] ;  /* 0x0000000005039984 */ /* 0x000fea0000000800 */
[----:B------:R-:W0:Y:S02]  /*0150*/  @!P1 LDS R2, [R2] ;  /* 0x0000000002029984 */ /* 0x000e240000000800 */
[----:B0-----:R-:W-:-:S05]  /*0160*/  @!P1 FADD R4, R2, R3 ;  /* 0x0000000302049221 */ /* 0x001fca0000000000 */
[----:B------:R1:W-:Y:S01]  /*0170*/  @!P1 STS [R5], R4 ;  /* 0x0000000405009388 */ /* 0x0003e20000000800 */
[----:B------:R-:W-:Y:S01]  /*0180*/  BAR.SYNC.DEFER_BLOCKING 0x0 ;  /* 0x0000000000007b1d */ /* 0x000fe20000010000 */
[----:B------:R-:W-:Y:S01]  /*0190*/  ISETP.GT.U32.AND P1, PT, R0, 0x3, PT ;  /* 0x000000030000780c */ /* 0x000fe20003f24070 */
[----:B------:R-:W-:-:S12]  /*01a0*/  IMAD.MOV.U32 R0, RZ, RZ, R6 ;  /* 0x000000ffff007224 */ /* 0x000fd800078e0006 */
[----:B-1----:R-:W-:Y:S05]  /*01b0*/  @P1 BRA `(.L_x_1) ;  /* 0xfffffffc00d41947 */ /* 0x002fea000383ffff */
.L_x_0:
[----:B------:R-:W-:Y:S05]  /*01c0*/  @P0 EXIT ;  /* 0x000000000000094d */ /* 0x000fea0003800000 */
[----:B------:R-:W1:Y:S01]  /*01d0*/  S2UR UR5, SR_CgaCtaId ;  /* 0x00000000000579c3 */ /* 0x000e620000008800 */
[----:B------:R-:W-:-:S07]  /*01e0*/  UMOV UR4, 0x400 ;  /* 0x0000040000047882 */ /* 0x000fce0000000000 */
[----:B0-----:R-:W0:Y:S01]  /*01f0*/  LDC.64 R2, c[0x0][0x390] ;  /* 0x0000e400ff027b82 */ /* 0x001e220000000a00 */
[----:B-1----:R-:W-:-:S09]  /*0200*/  ULEA UR4, UR5, UR4, 0x18 ;  /* 0x0000000405047291 */ /* 0x002fd2000f8ec0ff */
[----:B------:R-:W0:Y:S04]  /*0210*/  LDS R5, [UR4] ;  /* 0x00000004ff057984 */ /* 0x000e280008000800 */
[----:B0-----:R-:W-:Y:S01]  /*0220*/  STG.E desc[UR6][R2.64], R5 ;  /* 0x0000000502007986 */ /* 0x001fe2000c101906 */
[----:B------:R-:W-:Y:S05]  /*0230*/  EXIT ;  /* 0x000000000000794d */ /* 0x000fea0003800000 */
.L_x_2:
[----:B------:R-:W-:-:S00]  /*0240*/  BRA `(.L_x_2) ;  /* 0xfffffffc00fc7947 */ /* 0x000fc0000383ffff */
[----:B------:R-:W-:-:S00]  /*0250*/  NOP ;  /* 0x0000000000007918 */ /* 0x000fc00000000000 */
        /* <DEDUP_REMOVED lines=10> */
.L_x_29:


//--------------------- .text._Z9reducePI1IfEvPT_i --------------------------
	.section	.text._Z9reducePI1IfEvPT_i,"ax",@progbits
	.align	128
        .global         _Z9reducePI1IfEvPT_i
        .type           _Z9reducePI1IfEvPT_i,@function
        .size           _Z9reducePI1IfEvPT_i,(.L_x_28 - _Z9reducePI1IfEvPT_i)
        .other          _Z9reducePI1IfEvPT_i,@"STO_CUDA_ENTRY STV_DEFAULT"
_Z9reducePI1IfEvPT_i:
.text._Z9reducePI1IfEvPT_i:
[----:B------:R-:W-:Y:S01]  /*0000*/  LDC R1, c[0x0][0x37c] ;  /* 0x0000df00ff017b82 */ /* 0x000fe20000000800 */
[----:B------:R-:W0:Y:S01]  /*0010*/  LDCU UR4, c[0x0][0x388] ;  /* 0x00007100ff0477ac */ /* 0x000e220008000800 */
[----:B------:R-:W1:Y:S01]  /*0020*/  S2R R3, SR_CTAID.X ;  /* 0x0000000000037919 */ /* 0x000e620000002500 */
[----:B------:R-:W1:Y:S01]  /*0030*/  S2R R2, SR_TID.X ;  /* 0x0000000000027919 */ /* 0x000e620000002100 */
[----:B0-----:R-:W0:Y:S01]  /*0040*/  I2F.F64 R6, UR4 ;  /* 0x0000000400067d12 */ /* 0x001e220008201c00 */
[----:B------:R-:W1:Y:S07]  /*0050*/  LDCU UR4, c[0x0][0x360] ;  /* 0x00006c00ff0477ac */ /* 0x000e6e0008000800 */
[----:B0-----:R-:W0:Y:S01]  /*0060*/  MUFU.RCP64H R5, R7 ;  /* 0x0000000700057308 */ /* 0x001e220000001800 */
[----:B------:R-:W-:-:S05]  /*0070*/  VIADD R4, R7, 0x300402 ;  /* 0x0030040207047836 */ /* 0x000fca0000000000 */
[----:B------:R-:W-:Y:S01]  /*0080*/  FSETP.GEU.AND P0, PT, |R4|, 5.8789094863358348022e-39, PT ;  /* 0x004004020400780b */ /* 0x000fe20003f0e200 */
[----:B0-----:R-:W-:-:S08]  /*0090*/  DFMA R8, -R6, R4, 1 ;  /* 0x3ff000000608742b */ /* 0x001fd00000000104 */
[----:B------:R-:W-:-:S08]  /*00a0*/  DFMA R8, R8, R8, R8 ;  /* 0x000000080808722b */ /* 0x000fd00000000008 */
[----:B------:R-:W-:Y:S01]  /*00b0*/  DFMA R8, R4, R8, R4 ;  /* 0x000000080408722b */ /* 0x000fe20000000004 */
[----:B-1----:R-:W-:Y:S02]  /*00c0*/  IMAD R4, R3, UR4, R2 ;  /* 0x0000000403047c24 */ /* 0x002fe4000f8e0202 */
[----:B------:R-:W-:-:S05]  /*00d0*/  IMAD.U32 R5, RZ, RZ, UR4 ;  /* 0x00000004ff057e24 */ /* 0x000fca000f8e00ff */
[----:B------:R-:W-:-:S08]  /*00e0*/  DFMA R10, -R6, R8, 1 ;  /* 0x3ff00000060a742b */ /* 0x000fd00000000108 */
[----:B------:R-:W-:Y:S01]  /*00f0*/  DFMA R8, R8, R10, R8 ;  /* 0x0000000a0808722b */ /* 0x000fe20000000008 */
[----:B------:R-:W-:Y:S10]  /*0100*/  @P0 BRA `(.L_x_3) ;  /* 0x0000000000100947 */ /* 0x000ff40003800000 */
[----:B------:R-:W-:-:S05]  /*0110*/  LOP3.LUT R0, R7, 0x7fffffff, RZ, 0xc0, !PT ;  /* 0x7fffffff07007812 */ /* 0x000fca00078ec0ff */
[----:B------:R-:W-:Y:S01]  /*0120*/  VIADD R10, R0, 0xfff00000 ;  /* 0xfff00000000a7836 */ /* 0x000fe20000000000 */
[----:B------:R-:W-:-:S07]  /*0130*/  MOV R0, 0x150 ;  /* 0x0000015000007802 */ /* 0x000fce0000000f00 */
[----:B------:R-:W-:Y:S05]  /*0140*/  CALL.REL.NOINC `($__internal_0_$__cuda_sm20_dblrcp_rn_slowpath_v3) ;  /* 0x0000000400007944 */ /* 0x000fea0003c00000 */
.L_x_3:
[----:B------:R-:W0:Y:S01]  /*0150*/  LDCU UR4, c[0x0][0x388] ;  /* 0x00007100ff0477ac */ /* 0x000e220008000800 */
[----:B------:R1:W2:Y:S01]  /*0160*/  F2F.F32.F64 R6, R8 ;  /* 0x0000000800067310 */ /* 0x0002a20000301000 */
[----:B------:R-:W-:Y:S01]  /*0170*/  BSSY.RECONVERGENT B2, `(.L_x_4) ;  /* 0x000001e000027945 */ /* 0x000fe20003800200 */
[----:B------:R-:W-:Y:S01]  /*0180*/  IMAD.MOV.U32 R7, RZ, RZ, RZ ;  /* 0x000000ffff077224 */ /* 0x000fe200078e00ff */
[----:B------:R-:W3:Y:S01]  /*0190*/  LDCU UR5, c[0x0][0x388] ;  /* 0x00007100ff0577ac */ /* 0x000ee20008000800 */
[----:B0-----:R-:W-:-:S13]  /*01a0*/  ISETP.GE.AND P0, PT, R4, UR4, PT ;  /* 0x0000000404007c0c */ /* 0x001fda000bf06270 */
[----:B-123--:R-:W-:Y:S05]  /*01b0*/  @P0 BRA `(.L_x_5) ;  /* 0x0000000000640947 */ /* 0x00efea0003800000 */
[----:B------:R-:W0:Y:S01]  /*01c0*/  LDCU UR4, c[0x0][0x370] ;  /* 0x00006e00ff0477ac */ /* 0x000e220008000800 */
[----:B------:R-:W-:Y:S02]  /*01d0*/  IMAD.MOV.U32 R7, RZ, RZ, RZ ;  /* 0x000000ffff077224 */ /* 0x000fe400078e00ff */
[----:B0-----:R-:W-:-:S07]  /*01e0*/  IMAD R9, R5, UR4, RZ ;  /* 0x0000000405097c24 */ /* 0x001fce000f8e02ff */
.L_x_8:
[----:B------:R-:W-:Y:S01]  /*01f0*/  I2FP.F32.S32 R0, R4 ;  /* 0x0000000400007245 */ /* 0x000fe20000201400 */
[----:B------:R-:W-:Y:S01]  /*0200*/  UMOV UR4, 0x40800000 ;  /* 0x4080000000047882 */ /* 0x000fe20000000000 */
[----:B------:R-:W-:Y:S01]  /*0210*/  IMAD.IADD R4, R9, 0x1, R4 ;  /* 0x0000000109047824 */ /* 0x000fe200078e0204 */
[----:B------:R-:W-:Y:S01]  /*0220*/  BSSY.RECONVERGENT B1, `(.L_x_6) ;  /* 0x0000010000017945 */ /* 0x000fe20003800200 */
[----:B------:R-:W-:Y:S02]  /*0230*/  IMAD.U32 R13, RZ, RZ, UR4 ;  /* 0x00000004ff0d7e24 */ /* 0x000fe4000f8e00ff */
[----:B------:R-:W-:Y:S01]  /*0240*/  FADD R11, R0, 0.5 ;  /* 0x3f000000000b7421 */ /* 0x000fe20000000000 */
[----:B------:R-:W-:-:S03]  /*0250*/  ISETP.GE.AND P2, PT, R4, UR5, PT ;  /* 0x0000000504007c0c */ /* 0x000fc6000bf46270 */
[----:B------:R-:W-:-:S04]  /*0260*/  FMUL R11, R6, R11 ;  /* 0x0000000b060b7220 */ /* 0x000fc80000400000 */
[----:B------:R-:W-:-:S04]  /*0270*/  FFMA R10, R11, R11, 1 ;  /* 0x3f8000000b0a7423 */ /* 0x000fc8000000000b */
[----:B------:R-:W0:Y:S08]  /*0280*/  MUFU.RCP R0, R10 ;  /* 0x0000000a00007308 */ /* 0x000e300000001000 */
[----:B------:R-:W1:Y:S01]  /*0290*/  FCHK P0, R13, R10 ;  /* 0x0000000a0d007302 */ /* 0x000e620000000000 */
[----:B0-----:R-:W-:-:S04]  /*02a0*/  FFMA R11, -R10, R0, 1 ;  /* 0x3f8000000a0b7423 */ /* 0x001fc80000000100 */
[----:B------:R-:W-:-:S04]  /*02b0*/  FFMA R0, R0, R11, R0 ;  /* 0x0000000b00007223 */ /* 0x000fc80000000000 */
[----:B------:R-:W-:-:S04]  /*02c0*/  FFMA R11, R0, 4, RZ ;  /* 0x40800000000b7823 */ /* 0x000fc800000000ff */
[----:B------:R-:W-:-:S04]  /*02d0*/  FFMA R8, -R10, R11, 4 ;  /* 0x408000000a087423 */ /* 0x000fc8000000010b */
[----:B------:R-:W-:Y:S01]  /*02e0*/  FFMA R0, R0, R8, R11 ;  /* 0x0000000800007223 */ /* 0x000fe2000000000b */
[----:B-1----:R-:W-:Y:S06]  /*02f0*/  @!P0 BRA `(.L_x_7) ;  /* 0x0000000000088947 */ /* 0x002fec0003800000 */
[----:B------:R-:W-:-:S07]  /*0300*/  MOV R8, 0x320 ;  /* 0x0000032000087802 */ /* 0x000fce0000000f00 */
[----:B------:R-:W-:Y:S05]  /*0310*/  CALL.REL.NOINC `($__internal_1_$__cuda_sm3x_div_rn_noftz_f32_slowpath) ;  /* 0x0000000400247944 */ /* 0x000fea0003c00000 */
.L_x_7:
[----:B------:R-:W-:Y:S05]  /*0320*/  BSYNC.RECONVERGENT B1 ;  /* 0x0000000000017941 */ /* 0x000fea0003800200 */
.L_x_6:
[----:B------:R-:W-:Y:S01]  /*0330*/  FADD R7, R0, R7 ;  /* 0x0000000700077221 */ /* 0x000fe20000000000 */
[----:B------:R-:W-:Y:S06]  /*0340*/  @!P2 BRA `(.L_x_8) ;  /* 0xfffffffc00a8a947 */ /* 0x000fec000383ffff */
.L_x_5:
[----:B------:R-:W-:Y:S05]  /*0350*/  BSYNC.RECONVERGENT B2 ;  /* 0x0000000000027941 */ /* 0x000fea0003800200 */
.L_x_4:
[----:B------:R-:W0:Y:S01]  /*0360*/  S2UR UR5, SR_CgaCtaId ;  /* 0x00000000000579c3 */ /* 0x000e220000008800 */
[----:B------:R-:W-:Y:S01]  /*0370*/  UMOV UR4, 0x400 ;  /* 0x0000040000047882 */ /* 0x000fe20000000000 */
[----:B------:R-:W-:Y:S01]  /*0380*/  ISETP.GE.U32.AND P0, PT, R5, 0x2, PT ;  /* 0x000000020500780c */ /* 0x000fe20003f06070 */
[----:B------:R-:W-:Y:S01]  /*0390*/  FMUL R6, R6, R7 ;  /* 0x0000000706067220 */ /* 0x000fe20000400000 */
[----:B------:R-:W-:Y:S01]  /*03a0*/  ISETP.NE.AND P1, PT, R2, RZ, PT ;  /* 0x000000ff0200720c */ /* 0x000fe20003f25270 */
[----:B0-----:R-:W-:-:S06]  /*03b0*/  ULEA UR4, UR5, UR4, 0x18 ;  /* 0x0000000405047291 */ /* 0x001fcc000f8ec0ff */
[----:B------:R-:W-:-:S05]  /*03c0*/  LEA R7, R2, UR4, 0x2 ;  /* 0x0000000402077c11 */ /* 0x000fca000f8e10ff */
[----:B------:R0:W-:Y:S01]  /*03d0*/  STS [R7], R6 ;  /* 0x0000000607007388 */ /* 0x0001e20000000800 */
[----:B------:R-:W-:Y:S06]  /*03e0*/  BAR.SYNC.DEFER_BLOCKING 0x0 ;  /* 0x0000000000007b1d */ /* 0x000fec0000010000 */
[----:B------:R-:W-:Y:S05]  /*03f0*/  @!P0 BRA `(.L_x_9) ;  /* 0x00000000002c8947 */ /* 0x000fea0003800000 */
.L_x_10:
[----:B0-----:R-:W-:-:S04]  /*0400*/  SHF.R.U32.HI R6, RZ, 0x1, R5 ;  /* 0x00000001ff067819 */ /* 0x001fc80000011605 */
[----:B------:R-:W-:-:S13]  /*0410*/  ISETP.GE.U32.AND P0, PT, R2, R6, PT ;  /* 0x000000060200720c */ /* 0x000fda0003f06070 */
[----:B------:R-:W-:Y:S01]  /*0420*/  @!P0 IMAD R0, R6, 0x4, R7 ;  /* 0x0000000406008824 */ /* 0x000fe200078e0207 */
        /* <DEDUP_REMOVED lines=8> */
.L_x_9:
[----:B------:R-:W-:Y:S05]  /*04b0*/  @P1 EXIT ;  /* 0x000000000000194d */ /* 0x000fea0003800000 */
[----:B------:R-:W1:Y:S01]  /*04c0*/  S2UR UR5, SR_CgaCtaId ;  /* 0x00000000000579c3 */ /* 0x000e620000008800 */
[----:B------:R-:W-:-:S07]  /*04d0*/  UMOV UR4, 0x400 ;  /* 0x0000040000047882 */ /* 0x000fce0000000000 */
[----:B------:R-:W2:Y:S01]  /*04e0*/  LDC.64 R4, c[0x0][0x380] ;  /* 0x0000e000ff047b82 */ /* 0x000ea20000000a00 */
[----:B-1----:R-:W-:Y:S01]  /*04f0*/  ULEA UR4, UR5, UR4, 0x18 ;  /* 0x0000000405047291 */ /* 0x002fe2000f8ec0ff */
[----:B--2---:R-:W-:-:S08]  /*0500*/  IMAD.WIDE.U32 R2, R3, 0x4, R4 ;  /* 0x0000000403027825 */ /* 0x004fd000078e0004 */
[----:B0-----:R-:W0:Y:S02]  /*0510*/  LDS R7, [UR4] ;  /* 0x00000004ff077984 */ /* 0x001e240008000800 */
[----:B------:R-:W0:Y:S02]  /*0520*/  LDCU.64 UR4, c[0x0][0x358] ;  /* 0x00006b00ff0477ac */ /* 0x000e240008000a00 */
[----:B0-----:R-:W-:Y:S01]  /*0530*/  STG.E desc[UR4][R2.64], R7 ;  /* 0x0000000702007986 */ /* 0x001fe2000c101904 */
[----:B------:R-:W-:Y:S05]  /*0540*/  EXIT ;  /* 0x000000000000794d */ /* 0x000fea0003800000 */
        .weak           $__internal_0_$__cuda_sm20_dblrcp_rn_slowpath_v3
        .type           $__internal_0_$__cuda_sm20_dblrcp_rn_slowpath_v3,@function
        .size           $__internal_0_$__cuda_sm20_dblrcp_rn_slowpath_v3,($__internal_1_$__cuda_sm3x_div_rn_noftz_f32_slowpath - $__internal_0_$__cuda_sm20_dblrcp_rn_slowpath_v3)
$__internal_0_$__cuda_sm20_dblrcp_rn_slowpath_v3:
[----:B------:R-:W-:-:S14]  /*0550*/  DSETP.GTU.AND P0, PT, |R6|, +INF , PT ;  /* 0x7ff000000600742a */ /* 0x000fdc0003f0c200 */
[----:B------:R-:W-:Y:S05]  /*0560*/  @P0 BRA `(.L_x_11) ;  /* 0x00000000007c0947 */ /* 0x000fea0003800000 */
[----:B------:R-:W-:-:S05]  /*0570*/  LOP3.LUT R11, R7, 0x7fffffff, RZ, 0xc0, !PT ;  /* 0x7fffffff070b7812 */ /* 0x000fca00078ec0ff */
[----:B------:R-:W-:-:S05]  /*0580*/  VIADD R8, R11, 0xffffffff ;  /* 0xffffffff0b087836 */ /* 0x000fca0000000000 */
[----:B------:R-:W-:-:S13]  /*0590*/  ISETP.GE.U32.AND P0, PT, R8, 0x7fefffff, PT ;  /* 0x7fefffff0800780c */ /* 0x000fda0003f06070 */
[----:B------:R-:W-:Y:S01]  /*05a0*/  @P0 LOP3.LUT R9, R7, 0x7ff00000, RZ, 0x3c, !PT ;  /* 0x7ff0000007090812 */ /* 0x000fe200078e3cff */
[----:B------:R-:W-:Y:S01]  /*05b0*/  @P0 IMAD.MOV.U32 R8, RZ, RZ, RZ ;  /* 0x000000ffff080224 */ /* 0x000fe200078e00ff */
[----:B------:R-:W-:Y:S06]  /*05c0*/  @P0 BRA `(.L_x_12) ;  /* 0x00000000006c0947 */ /* 0x000fec0003800000 */
[----:B------:R-:W-:-:S13]  /*05d0*/  ISETP.GE.U32.AND P0, PT, R11, 0x1000001, PT ;  /* 0x010000010b00780c */ /* 0x000fda0003f06070 */
[----:B------:R-:W-:Y:S05]  /*05e0*/  @!P0 BRA `(.L_x_13) ;  /* 0x0000000000348947 */ /* 0x000fea0003800000 */
[----:B------:R-:W-:Y:S01]  /*05f0*/  IADD3 R9, PT, PT, R7, -0x3fe00000, RZ ;  /* 0xc020000007097810 */ /* 0x000fe20007ffe0ff */
[----:B------:R-:W-:-:S03]  /*0600*/  IMAD.MOV.U32 R8, RZ, RZ, R6 ;  /* 0x000000ffff087224 */ /* 0x000fc600078e0006 */
[----:B------:R-:W0:Y:S03]  /*0610*/  MUFU.RCP64H R11, R9 ;  /* 0x00000009000b7308 */ /* 0x000e260000001800 */
[----:B0-----:R-:W-:-:S08]  /*0620*/  DFMA R12, -R8, R10, 1 ;  /* 0x3ff00000080c742b */ /* 0x001fd0000000010a */
[----:B------:R-:W-:-:S08]  /*0630*/  DFMA R12, R12, R12, R12 ;  /* 0x0000000c0c0c722b */ /* 0x000fd0000000000c */
[----:B------:R-:W-:-:S08]  /*0640*/  DFMA R12, R10, R12, R10 ;  /* 0x0000000c0a0c722b */ /* 0x000fd0000000000a */
[----:B------:R-:W-:-:S08]  /*0650*/  DFMA R10, -R8, R12, 1 ;  /* 0x3ff00000080a742b */ /* 0x000fd0000000010c */
[----:B------:R-:W-:-:S08]  /*0660*/  DFMA R10, R12, R10, R12 ;  /* 0x0000000a0c0a722b */ /* 0x000fd0000000000c */
[----:B------:R-:W-:-:S08]  /*0670*/  DMUL R10, R10, 2.2250738585072013831e-308 ;  /* 0x001000000a0a7828 */ /* 0x000fd00000000000 */
[----:B------:R-:W-:-:S08]  /*0680*/  DFMA R6, -R6, R10, 1 ;  /* 0x3ff000000606742b */ /* 0x000fd0000000010a */
[----:B------:R-:W-:-:S08]  /*0690*/  DFMA R6, R6, R6, R6 ;  /* 0x000000060606722b */ /* 0x000fd00000000006 */
[----:B------:R-:W-:Y:S01]  /*06a0*/  DFMA R8, R10, R6, R10 ;  /* 0x000000060a08722b */ /* 0x000fe2000000000a */
[----:B------:R-:W-:Y:S10]  /*06b0*/  BRA `(.L_x_12) ;  /* 0x0000000000307947 */ /* 0x000ff40003800000 */
.L_x_13:
[----:B------:R-:W-:Y:S01]  /*06c0*/  DMUL R6, R6, 8.11296384146066816958e+31 ;  /* 0x4690000006067828 */ /* 0x000fe20000000000 */
[----:B------:R-:W-:-:S05]  /*06d0*/  IMAD.MOV.U32 R8, RZ, RZ, R10 ;  /* 0x000000ffff087224 */ /* 0x000fca00078e000a */
[----:B------:R-:W0:Y:S02]  /*06e0*/  MUFU.RCP64H R9, R7 ;  /* 0x0000000700097308 */ /* 0x000e240000001800 */
[----:B0-----:R-:W-:-:S08]  /*06f0*/  DFMA R10, -R6, R8, 1 ;  /* 0x3ff00000060a742b */ /* 0x001fd00000000108 */
[----:B------:R-:W-:-:S08]  /*0700*/  DFMA R10, R10, R10, R10 ;  /* 0x0000000a0a0a722b */ /* 0x000fd0000000000a */
[----:B------:R-:W-:-:S08]  /*0710*/  DFMA R10, R8, R10, R8 ;  /* 0x0000000a080a722b */ /* 0x000fd00000000008 */
[----:B------:R-:W-:-:S08]  /*0720*/  DFMA R8, -R6, R10, 1 ;  /* 0x3ff000000608742b */ /* 0x000fd0000000010a */
[----:B------:R-:W-:-:S08]  /*0730*/  DFMA R8, R10, R8, R10 ;  /* 0x000000080a08722b */ /* 0x000fd0000000000a */
[----:B------:R-:W-:Y:S01]  /*0740*/  DMUL R8, R8, 8.11296384146066816958e+31 ;  /* 0x4690000008087828 */ /* 0x000fe20000000000 */
[----:B------:R-:W-:Y:S10]  /*0750*/  BRA `(.L_x_12) ;  /* 0x0000000000087947 */ /* 0x000ff40003800000 */
.L_x_11:
[----:B------:R-:W-:Y:S01]  /*0760*/  LOP3.LUT R9, R7, 0x80000, RZ, 0xfc, !PT ;  /* 0x0008000007097812 */ /* 0x000fe200078efcff */
[----:B------:R-:W-:-:S07]  /*0770*/  IMAD.MOV.U32 R8, RZ, RZ, R6 ;  /* 0x000000ffff087224 */ /* 0x000fce00078e0006 */
.L_x_12:
[----:B------:R-:W-:Y:S02]  /*0780*/  IMAD.MOV.U32 R6, RZ, RZ, R0 ;  /* 0x000000ffff067224 */ /* 0x000fe400078e0000 */
[----:B------:R-:W-:-:S04]  /*0790*/  IMAD.MOV.U32 R7, RZ, RZ, 0x0 ;  /* 0x00000000ff077424 */ /* 0x000fc800078e00ff */
[----:B------:R-:W-:Y:S05]  /*07a0*/  RET.REL.NODEC R6 `(_Z9reducePI1IfEvPT_i) ;  /* 0xfffffff806147950 */ /* 0x000fea0003c3ffff */
        .weak           $__internal_1_$__cuda_sm3x_div_rn_noftz_f32_slowpath
        .type           $__internal_1_$__cuda_sm3x_div_rn_noftz_f32_slowpath,@function
        .size           $__internal_1_$__cuda_sm3x_div_rn_noftz_f32_slowpath,(.L_x_28 - $__internal_1_$__cuda_sm3x_div_rn_noftz_f32_slowpath)
$__internal_1_$__cuda_sm3x_div_rn_noftz_f32_slowpath:
[--C-:B------:R-:W-:Y:S01]  /*07b0*/  SHF.R.U32.HI R0, RZ, 0x17, R10.reuse ;  /* 0x00000017ff007819 */ /* 0x100fe2000001160a */
[----:B------:R-:W-:Y:S04]  /*07c0*/  BSSY.RECONVERGENT B0, `(.L_x_14) ;  /* 0x000005d000007945 */ /* 0x000fe80003800200 */
[----:B------:R-:W-:Y:S01]  /*07d0*/  BSSY.RELIABLE B3, `(.L_x_15) ;  /* 0x000001b000037945 */ /* 0x000fe20003800100 */
[----:B------:R-:W-:Y:S01]  /*07e0*/  IMAD.MOV.U32 R11, RZ, RZ, R10 ;  /* 0x000000ffff0b7224 */ /* 0x000fe200078e000a */
[----:B------:R-:W-:-:S05]  /*07f0*/  LOP3.LUT R17, R0, 0xff, RZ, 0xc0, !PT ;  /* 0x000000ff00117812 */ /* 0x000fca00078ec0ff */
[----:B------:R-:W-:-:S05]  /*0800*/  VIADD R13, R17, 0xffffffff ;  /* 0xffffffff110d7836 */ /* 0x000fca0000000000 */
[----:B------:R-:W-:-:S13]  /*0810*/  ISETP.GT.U32.AND P0, PT, R13, 0xfd, PT ;  /* 0x000000fd0d00780c */ /* 0x000fda0003f04070 */
[----:B------:R-:W-:Y:S01]  /*0820*/  @!P0 MOV R12, RZ ;  /* 0x000000ff000c8202 */ /* 0x000fe20000000f00 */
[----:B------:R-:W-:Y:S06]  /*0830*/  @!P0 BRA `(.L_x_16) ;  /* 0x0000000000508947 */ /* 0x000fec0003800000 */
[----:B------:R-:W-:Y:S01]  /*0840*/  FSETP.GTU.FTZ.AND P0, PT, |R10|, +INF , PT ;  /* 0x7f8000000a00780b */ /* 0x000fe20003f1c200 */
[----:B------:R-:W-:-:S12]  /*0850*/  IMAD.MOV.U32 R0, RZ, RZ, R10 ;  /* 0x000000ffff007224 */ /* 0x000fd800078e000a */
[----:B------:R-:W-:Y:S05]  /*0860*/  @P0 BREAK.RELIABLE B3 ;  /* 0x0000000000030942 */ /* 0x000fea0003800100 */
[----:B------:R-:W-:Y:S05]  /*0870*/  @P0 BRA `(.L_x_17) ;  /* 0x0000000400400947 */ /* 0x000fea0003800000 */
[----:B------:R-:W-:-:S05]  /*0880*/  IMAD.MOV.U32 R10, RZ, RZ, 0x40800000 ;  /* 0x40800000ff0a7424 */ /* 0x000fca00078e00ff */
[----:B------:R-:W-:-:S13]  /*0890*/  LOP3.LUT P0, RZ, R11, 0x7fffffff, R10, 0xc8, !PT ;  /* 0x7fffffff0bff7812 */ /* 0x000fda000780c80a */
[----:B------:R-:W-:Y:S05]  /*08a0*/  @!P0 BREAK.RELIABLE B3 ;  /* 0x0000000000038942 */ /* 0x000fea0003800100 */
[----:B------:R-:W-:Y:S05]  /*08b0*/  @!P0 BRA `(.L_x_18) ;  /* 0x0000000400288947 */ /* 0x000fea0003800000 */
[----:B------:R-:W-:Y:S02]  /*08c0*/  FSETP.NEU.FTZ.AND P0, PT, |R0|, +INF , PT ;  /* 0x7f8000000000780b */ /* 0x000fe40003f1d200 */
[----:B------:R-:W-:-:S04]  /*08d0*/  LOP3.LUT P1, RZ, R10, 0x7fffffff, RZ, 0xc0, !PT ;  /* 0x7fffffff0aff7812 */ /* 0x000fc8000782c0ff */
[----:B------:R-:W-:-:S13]  /*08e0*/  PLOP3.LUT P0, PT, P0, P1, PT, 0x2f, 0xf2 ;  /* 0x0000000000f2781c */ /* 0x000fda0000702577 */
[----:B------:R-:W-:Y:S05]  /*08f0*/  @P0 BREAK.RELIABLE B3 ;  /* 0x0000000000030942 */ /* 0x000fea0003800100 */
[----:B------:R-:W-:Y:S05]  /*0900*/  @P0 BRA `(.L_x_19) ;  /* 0x00000004000c0947 */ /* 0x000fea0003800000 */
[----:B------:R-:W-:-:S13]  /*0910*/  LOP3.LUT P0, RZ, R11, 0x7fffffff, RZ, 0xc0, !PT ;  /* 0x7fffffff0bff7812 */ /* 0x000fda000780c0ff */
[----:B------:R-:W-:Y:S05]  /*0920*/  @!P0 BREAK.RELIABLE B3 ;  /* 0x0000000000038942 */ /* 0x000fea0003800100 */
[----:B------:R-:W-:Y:S05]  /*0930*/  @!P0 BRA `(.L_x_20) ;  /* 0x0000000000f48947 */ /* 0x000fea0003800000 */
[----:B------:R-:W-:Y:S01]  /*0940*/  ISETP.GE.AND P0, PT, R13, RZ, PT ;  /* 0x000000ff0d00720c */ /* 0x000fe20003f06270 */
[----:B------:R-:W-:-:S12]  /*0950*/  IMAD.MOV.U32 R12, RZ, RZ, RZ ;  /* 0x000000ffff0c7224 */ /* 0x000fd800078e00ff */
[----:B------:R-:W-:Y:S01]  /*0960*/  @!P0 FFMA R11, R0, 1.84467440737095516160e+19, RZ ;  /* 0x5f800000000b8823 */ /* 0x000fe200000000ff */
[----:B------:R-:W-:-:S07]  /*0970*/  @!P0 VIADD R12, R12, 0x40 ;  /* 0x000000400c0c8836 */ /* 0x000fce0000000000 */
.L_x_16:
[----:B------:R-:W-:Y:S05]  /*0980*/  BSYNC.RELIABLE B3 ;  /* 0x0000000000037941 */ /* 0x000fea0003800100 */
.L_x_15:
[----:B------:R-:W-:Y:S01]  /*0990*/  LEA R0, R17, 0xc0800000, 0x17 ;  /* 0xc080000011007811 */ /* 0x000fe200078eb8ff */
[----:B------:R-:W-:Y:S01]  /*09a0*/  UMOV UR4, 0x40800000 ;  /* 0x4080000000047882 */ /* 0x000fe20000000000 */
[----:B------:R-:W-:Y:S01]  /*09b0*/  IADD3 R12, PT, PT, R12, 0x81, -R17 ;  /* 0x000000810c0c7810 */ /* 0x000fe20007ffe811 */
[----:B------:R-:W-:Y:S01]  /*09c0*/  UIADD3 UR4, UPT, UPT, UR4, -0x1000000, URZ ;  /* 0xff00000004047890 */ /* 0x000fe2000fffe0ff */
[----:B------:R-:W-:Y:S01]  /*09d0*/  BSSY.RECONVERGENT B3, `(.L_x_21) ;  /* 0x0000032000037945 */ /* 0x000fe20003800200 */
[----:B------:R-:W-:-:S04]  /*09e0*/  IMAD.IADD R11, R11, 0x1, -R0 ;  /* 0x000000010b0b7824 */ /* 0x000fc800078e0a00 */
[----:B------:R-:W0:Y:S01]  /*09f0*/  MUFU.RCP R0, R11 ;  /* 0x0000000b00007308 */ /* 0x000e220000001000 */
[----:B------:R-:W-:-:S04]  /*0a00*/  FADD.FTZ R13, -R11, -RZ ;  /* 0x800000ff0b0d7221 */ /* 0x000fc80000010100 */
[----:B0-----:R-:W-:-:S04]  /*0a10*/  FFMA R15, R0, R13, 1 ;  /* 0x3f800000000f7423 */ /* 0x001fc8000000000d */
[----:B------:R-:W-:-:S04]  /*0a20*/  FFMA R0, R0, R15, R0 ;  /* 0x0000000f00007223 */ /* 0x000fc80000000000 */
[----:B------:R-:W-:-:S04]  /*0a30*/  FFMA R10, R0, UR4, RZ ;  /* 0x00000004000a7c23 */ /* 0x000fc800080000ff */
[----:B------:R-:W-:-:S04]  /*0a40*/  FFMA R15, R13, R10, UR4 ;  /* 0x000000040d0f7e23 */ /* 0x000fc8000800000a */
[----:B------:R-:W-:-:S04]  /*0a50*/  FFMA R15, R0, R15, R10 ;  /* 0x0000000f000f7223 */ /* 0x000fc8000000000a */
[----:B------:R-:W-:-:S04]  /*0a60*/  FFMA R14, R13, R15, UR4 ;  /* 0x000000040d0e7e23 */ /* 0x000fc8000800000f */
[----:B------:R-:W-:-:S05]  /*0a70*/  FFMA R10, R0, R14, R15 ;  /* 0x0000000e000a7223 */ /* 0x000fca000000000f */
[----:B------:R-:W-:-:S04]  /*0a80*/  SHF.R.U32.HI R11, RZ, 0x17, R10 ;  /* 0x00000017ff0b7819 */ /* 0x000fc8000001160a */
[----:B------:R-:W-:-:S05]  /*0a90*/  LOP3.LUT R11, R11, 0xff, RZ, 0xc0, !PT ;  /* 0x000000ff0b0b7812 */ /* 0x000fca00078ec0ff */
[----:B------:R-:W-:-:S04]  /*0aa0*/  IMAD.IADD R16, R11, 0x1, R12 ;  /* 0x000000010b107824 */ /* 0x000fc800078e020c */
[----:B------:R-:W-:-:S05]  /*0ab0*/  VIADD R11, R16, 0xffffffff ;  /* 0xffffffff100b7836 */ /* 0x000fca0000000000 */
[----:B------:R-:W-:-:S13]  /*0ac0*/  ISETP.GE.U32.AND P0, PT, R11, 0xfe, PT ;  /* 0x000000fe0b00780c */ /* 0x000fda0003f06070 */
[----:B------:R-:W-:Y:S05]  /*0ad0*/  @!P0 BRA `(.L_x_22) ;  /* 0x0000000000808947 */ /* 0x000fea0003800000 */
[----:B------:R-:W-:-:S13]  /*0ae0*/  ISETP.GT.AND P0, PT, R16, 0xfe, PT ;  /* 0x000000fe1000780c */ /* 0x000fda0003f04270 */
[----:B------:R-:W-:Y:S05]  /*0af0*/  @P0 BRA `(.L_x_23) ;  /* 0x00000000006c0947 */ /* 0x000fea0003800000 */
[----:B------:R-:W-:-:S13]  /*0b00*/  ISETP.GE.AND P0, PT, R16, 0x1, PT ;  /* 0x000000011000780c */ /* 0x000fda0003f06270 */
[----:B------:R-:W-:Y:S05]  /*0b10*/  @P0 BRA `(.L_x_24) ;  /* 0x0000000000740947 */ /* 0x000fea0003800000 */
[----:B------:R-:W-:Y:S02]  /*0b20*/  ISETP.GE.AND P0, PT, R16, -0x18, PT ;  /* 0xffffffe81000780c */ /* 0x000fe40003f06270 */
[----:B------:R-:W-:-:S11]  /*0b30*/  LOP3.LUT R10, R10, 0x80000000, RZ, 0xc0, !PT ;  /* 0x800000000a0a7812 */ /* 0x000fd600078ec0ff */
[----:B------:R-:W-:Y:S05]  /*0b40*/  @!P0 BRA `(.L_x_24) ;  /* 0x0000000000688947 */ /* 0x000fea0003800000 */
[-CC-:B------:R-:W-:Y:S01]  /*0b50*/  FFMA.RZ R11, R0, R14.reuse, R15.reuse ;  /* 0x0000000e000b7223 */ /* 0x180fe2000000c00f */
[C---:B------:R-:W-:Y:S02]  /*0b60*/  IADD3 R13, PT, PT, R16.reuse, 0x20, RZ ;  /* 0x00000020100d7810 */ /* 0x040fe40007ffe0ff */
[----:B------:R-:W-:Y:S02]  /*0b70*/  ISETP.NE.AND P3, PT, R16, RZ, PT ;  /* 0x000000ff1000720c */ /* 0x000fe40003f65270 */
[----:B------:R-:W-:Y:S01]  /*0b80*/  LOP3.LUT R12, R11, 0x7fffff, RZ, 0xc0, !PT ;  /* 0x007fffff0b0c7812 */ /* 0x000fe200078ec0ff */
[CCC-:B------:R-:W-:Y:S01]  /*0b90*/  FFMA.RP R11, R0.reuse, R14.reuse, R15.reuse ;  /* 0x0000000e000b7223 */ /* 0x1c0fe2000000800f */
[----:B------:R-:W-:Y:S01]  /*0ba0*/  FFMA.RM R0, R0, R14, R15 ;  /* 0x0000000e00007223 */ /* 0x000fe2000000400f */
[----:B------:R-:W-:Y:S01]  /*0bb0*/  IMAD.MOV R14, RZ, RZ, -R16 ;  /* 0x000000ffff0e7224 */ /* 0x000fe200078e0a10 */
[----:B------:R-:W-:Y:S02]  /*0bc0*/  LOP3.LUT R12, R12, 0x800000, RZ, 0xfc, !PT ;  /* 0x008000000c0c7812 */ /* 0x000fe400078efcff */
[----:B------:R-:W-:-:S02]  /*0bd0*/  ISETP.NE.AND P1, PT, R16, RZ, PT ;  /* 0x000000ff1000720c */ /* 0x000fc40003f25270 */
[----:B------:R-:W-:Y:S02]  /*0be0*/  SHF.L.U32 R13, R12, R13, RZ ;  /* 0x0000000d0c0d7219 */ /* 0x000fe400000006ff */
[----:B------:R-:W-:Y:S02]  /*0bf0*/  FSETP.NEU.FTZ.AND P0, PT, R11, R0, PT ;  /* 0x000000000b00720b */ /* 0x000fe40003f1d000 */
[----:B------:R-:W-:Y:S02]  /*0c00*/  SEL R11, R14, RZ, P3 ;  /* 0x000000ff0e0b7207 */ /* 0x000fe40001800000 */
[----:B------:R-:W-:Y:S02]  /*0c10*/  ISETP.NE.AND P1, PT, R13, RZ, P1 ;  /* 0x000000ff0d00720c */ /* 0x000fe40000f25270 */
[----:B------:R-:W-:Y:S02]  /*0c20*/  SHF.R.U32.HI R11, RZ, R11, R12 ;  /* 0x0000000bff0b7219 */ /* 0x000fe4000001160c */
[----:B------:R-:W-:-:S02]  /*0c30*/  PLOP3.LUT P0, PT, P0, P1, PT, 0xf8, 0x8f ;  /* 0x00000000008f781c */ /* 0x000fc40000703f70 */
[----:B------:R-:W-:Y:S02]  /*0c40*/  SHF.R.U32.HI R13, RZ, 0x1, R11 ;  /* 0x00000001ff0d7819 */ /* 0x000fe4000001160b */
[----:B------:R-:W-:-:S04]  /*0c50*/  SEL R0, RZ, 0x1, !P0 ;  /* 0x00000001ff007807 */ /* 0x000fc80004000000 */
[----:B------:R-:W-:-:S04]  /*0c60*/  LOP3.LUT R0, R0, 0x1, R13, 0xf8, !PT ;  /* 0x0000000100007812 */ /* 0x000fc800078ef80d */
[----:B------:R-:W-:-:S05]  /*0c70*/  LOP3.LUT R0, R0, R11, RZ, 0xc0, !PT ;  /* 0x0000000b00007212 */ /* 0x000fca00078ec0ff */
[----:B------:R-:W-:-:S05]  /*0c80*/  IMAD.IADD R13, R13, 0x1, R0 ;  /* 0x000000010d0d7824 */ /* 0x000fca00078e0200 */
[----:B------:R-:W-:Y:S01]  /*0c90*/  LOP3.LUT R10, R13, R10, RZ, 0xfc, !PT ;  /* 0x0000000a0d0a7212 */ /* 0x000fe200078efcff */
[----:B------:R-:W-:Y:S06]  /*0ca0*/  BRA `(.L_x_24) ;  /* 0x0000000000107947 */ /* 0x000fec0003800000 */
.L_x_23:
[----:B------:R-:W-:-:S04]  /*0cb0*/  LOP3.LUT R10, R10, 0x80000000, RZ, 0xc0, !PT ;  /* 0x800000000a0a7812 */ /* 0x000fc800078ec0ff */
[----:B------:R-:W-:Y:S01]  /*0cc0*/  LOP3.LUT R10, R10, 0x7f800000, RZ, 0xfc, !PT ;  /* 0x7f8000000a0a7812 */ /* 0x000fe200078efcff */
[----:B------:R-:W-:Y:S06]  /*0cd0*/  BRA `(.L_x_24) ;  /* 0x0000000000047947 */ /* 0x000fec0003800000 */
.L_x_22:
[----:B------:R-:W-:-:S07]  /*0ce0*/  IMAD R10, R12, 0x800000, R10 ;  /* 0x008000000c0a7824 */ /* 0x000fce00078e020a */
.L_x_24:
[----:B------:R-:W-:Y:S05]  /*0cf0*/  BSYNC.RECONVERGENT B3 ;  /* 0x0000000000037941 */ /* 0x000fea0003800200 */
.L_x_21:
[----:B------:R-:W-:Y:S05]  /*0d00*/  BRA `(.L_x_25) ;  /* 0x0000000000207947 */ /* 0x000fea0003800000 */
.L_x_20:
[----:B------:R-:W-:-:S04]  /*0d10*/  LOP3.LUT R10, R11, 0x80000000, R10, 0x48, !PT ;  /* 0x800000000b0a7812 */ /* 0x000fc800078e480a */
[----:B------:R-:W-:Y:S01]  /*0d20*/  LOP3.LUT R10, R10, 0x7f800000, RZ, 0xfc, !PT ;  /* 0x7f8000000a0a7812 */ /* 0x000fe200078efcff */
[----:B------:R-:W-:Y:S06]  /*0d30*/  BRA `(.L_x_25) ;  /* 0x0000000000147947 */ /* 0x000fec0003800000 */
.L_x_19:
[----:B------:R-:W-:Y:S01]  /*0d40*/  LOP3.LUT R10, R11, 0x80000000, R10, 0x48, !PT ;  /* 0x800000000b0a7812 */ /* 0x000fe200078e480a */
[----:B------:R-:W-:Y:S06]  /*0d50*/  BRA `(.L_x_25) ;  /* 0x00000000000c7947 */ /* 0x000fec0003800000 */
.L_x_18:
[----:B------:R-:W0:Y:S01]  /*0d60*/  MUFU.RSQ R10, -QNAN ;  /* 0xffc00000000a7908 */ /* 0x000e220000001400 */
[----:B------:R-:W-:Y:S05]  /*0d70*/  BRA `(.L_x_25) ;  /* 0x0000000000047947 */ /* 0x000fea0003800000 */
.L_x_17:
[----:B------:R-:W-:-:S07]  /*0d80*/  FADD.FTZ R10, R0, 4 ;  /* 0x40800000000a7421 */ /* 0x000fce0000010000 */
.L_x_25:
[----:B------:R-:W-:Y:S05]  /*0d90*/  BSYNC.RECONVERGENT B0 ;  /* 0x0000000000007941 */ /* 0x000fea0003800200 */
.L_x_14:
[----:B0-----:R-:W-:Y:S02]  /*0da0*/  IMAD.MOV.U32 R0, RZ, RZ, R10 ;  /* 0x000000ffff007224 */ /* 0x001fe400078e000a */
[----:B------:R-:W-:Y:S02]  /*0db0*/  IMAD.MOV.U32 R10, RZ, RZ, R8 ;  /* 0x000000ffff0a7224 */ /* 0x000fe400078e0008 */
[----:B------:R-:W-:-:S04]  /*0dc0*/  IMAD.MOV.U32 R11, RZ, RZ, 0x0 ;  /* 0x00000000ff0b7424 */ /* 0x000fc800078e00ff */
[----:B------:R-:W-:Y:S05]  /*0dd0*/  RET.REL.NODEC R10 `(_Z9reducePI1IfEvPT_i) ;  /* 0xfffffff00a887950 */ /* 0x000fea0003c3ffff */
.L_x_26:
        /* <DEDUP_REMOVED lines=10> */
.L_x_28:


//--------------------- .nv.shared._Z9reducePI2IfEvPT_iS1_ --------------------------
	.section	.nv.shared._Z9reducePI2IfEvPT_iS1_,"aw",@nobits
	.sectionflags	@""
	.align	16
	.zero		1024


//--------------------- .nv.shared.reserved.0     --------------------------
	.section	.nv.shared.reserved.0,"aw",@nobits
	.weak		__nv_reservedSMEM_offset_0_alias
	.size		__nv_reservedSMEM_offset_0_alias, 0, 64
	.other		__nv_reservedSMEM_offset_0_alias,@"STO_CUDA_RESERVED_SHARED STV_DEFAULT"
__nv_reservedSMEM_offset_0_alias:
	.zero		0
	.zero		64


//--------------------- .nv.shared._Z9reducePI1IfEvPT_i --------------------------
	.section	.nv.shared._Z9reducePI1IfEvPT_i,"aw",@nobits
	.sectionflags	@""
	.align	16
	.zero		1024


//--------------------- .nv.constant0._Z9reducePI2IfEvPT_iS1_ --------------------------
	.section	.nv.constant0._Z9reducePI2IfEvPT_iS1_,"a",@progbits
	.sectionflags	@""
	.align	4
.nv.constant0._Z9reducePI2IfEvPT_iS1_:
	.zero		920


//--------------------- .nv.constant0._Z9reducePI1IfEvPT_i --------------------------
	.section	.nv.constant0._Z9reducePI1IfEvPT_i,"a",@progbits
	.sectionflags	@""
	.align	4
.nv.constant0._Z9reducePI1IfEvPT_i:
	.zero		908


//--------------------- SYMBOLS --------------------------

	.type		.nv.reservedSmem.offset0,@object
	.size		.nv.reservedSmem.offset0,0x4
	.type		.nv.reservedSmem.cap,@object
	.size		.nv.reservedSmem.cap,0x4
